//
// Generated by NVIDIA NVVM Compiler
//
// Compiler Build ID: CL-36424714
// Cuda compilation tools, release 13.0, V13.0.88
// Based on NVVM 20.0.0
//

.version 9.0
.target sm_100
.address_size 64

	// .globl	_Z20matrixMultiplicationPiS_S_i

.visible .entry _Z20matrixMultiplicationPiS_S_i(
	.param .u64 .ptr .align 1 _Z20matrixMultiplicationPiS_S_i_param_0,
	.param .u64 .ptr .align 1 _Z20matrixMultiplicationPiS_S_i_param_1,
	.param .u64 .ptr .align 1 _Z20matrixMultiplicationPiS_S_i_param_2,
	.param .u32 _Z20matrixMultiplicationPiS_S_i_param_3
)
{
	.reg .pred 	%p<12>;
	.reg .b32 	%r<106>;
	.reg .b64 	%rd<67>;

	ld.param.u64 	%rd14, [_Z20matrixMultiplicationPiS_S_i_param_0];
	ld.param.u64 	%rd15, [_Z20matrixMultiplicationPiS_S_i_param_1];
	ld.param.u32 	%r29, [_Z20matrixMultiplicationPiS_S_i_param_3];
	cvta.to.global.u64 	%rd1, %rd15;
	cvta.to.global.u64 	%rd2, %rd14;
	mov.u32 	%r31, %tid.y;
	mov.u32 	%r32, %ntid.y;
	mov.u32 	%r33, %ctaid.y;
	mad.lo.s32 	%r1, %r32, %r33, %r31;
	mov.u32 	%r34, %tid.x;
	mov.u32 	%r35, %ntid.x;
	mov.u32 	%r36, %ctaid.x;
	mad.lo.s32 	%r2, %r35, %r36, %r34;
	max.s32 	%r37, %r1, %r2;
	setp.ge.s32 	%p1, %r37, %r29;
	setp.lt.s32 	%p2, %r29, 1;
	mov.b32 	%r105, 0;
	or.pred  	%p3, %p1, %p2;
	@%p3 bra 	$L__BB0_12;
	mul.lo.s32 	%r3, %r29, %r1;
	and.b32  	%r4, %r29, 7;
	setp.lt.u32 	%p4, %r29, 8;
	mov.b32 	%r100, 0;
	mov.u32 	%r105, %r100;
	@%p4 bra 	$L__BB0_4;
	and.b32  	%r100, %r29, 2147483640;
	neg.s32 	%r94, %r100;
	mul.wide.u32 	%rd16, %r29, 4;
	add.s64 	%rd3, %rd1, %rd16;
	mul.wide.u32 	%rd17, %r29, 8;
	add.s64 	%rd4, %rd1, %rd17;
	mul.wide.u32 	%rd18, %r29, 12;
	add.s64 	%rd5, %rd1, %rd18;
	mul.wide.u32 	%rd19, %r29, 16;
	add.s64 	%rd6, %rd1, %rd19;
	mul.wide.u32 	%rd20, %r29, 20;
	add.s64 	%rd7, %rd1, %rd20;
	mul.wide.u32 	%rd21, %r29, 24;
	add.s64 	%rd8, %rd1, %rd21;
	mul.wide.u32 	%rd22, %r29, 28;
	add.s64 	%rd9, %rd1, %rd22;
	mul.wide.u32 	%rd23, %r3, 4;
	add.s64 	%rd24, %rd23, %rd2;
	add.s64 	%rd66, %rd24, 16;
	mov.b32 	%r105, 0;
	mov.u32 	%r93, %r2;
$L__BB0_3:
	.pragma "nounroll";
	mul.wide.s32 	%rd25, %r93, 4;
	add.s64 	%rd26, %rd3, %rd25;
	add.s64 	%rd27, %rd4, %rd25;
	add.s64 	%rd28, %rd5, %rd25;
	add.s64 	%rd29, %rd6, %rd25;
	add.s64 	%rd30, %rd7, %rd25;
	add.s64 	%rd31, %rd8, %rd25;
	add.s64 	%rd32, %rd9, %rd25;
	add.s64 	%rd33, %rd1, %rd25;
	ld.global.u32 	%r41, [%rd66+-16];
	ld.global.u32 	%r42, [%rd33];
	mad.lo.s32 	%r43, %r42, %r41, %r105;
	ld.global.u32 	%r44, [%rd66+-12];
	ld.global.u32 	%r45, [%rd26];
	mad.lo.s32 	%r46, %r45, %r44, %r43;
	ld.global.u32 	%r47, [%rd66+-8];
	ld.global.u32 	%r48, [%rd27];
	mad.lo.s32 	%r49, %r48, %r47, %r46;
	ld.global.u32 	%r50, [%rd66+-4];
	ld.global.u32 	%r51, [%rd28];
	mad.lo.s32 	%r52, %r51, %r50, %r49;
	ld.global.u32 	%r53, [%rd66];
	ld.global.u32 	%r54, [%rd29];
	mad.lo.s32 	%r55, %r54, %r53, %r52;
	ld.global.u32 	%r56, [%rd66+4];
	ld.global.u32 	%r57, [%rd30];
	mad.lo.s32 	%r58, %r57, %r56, %r55;
	ld.global.u32 	%r59, [%rd66+8];
	ld.global.u32 	%r60, [%rd31];
	mad.lo.s32 	%r61, %r60, %r59, %r58;
	ld.global.u32 	%r62, [%rd66+12];
	ld.global.u32 	%r63, [%rd32];
	mad.lo.s32 	%r105, %r63, %r62, %r61;
	add.s32 	%r94, %r94, 8;
	shl.b32 	%r64, %r29, 3;
	add.s32 	%r93, %r93, %r64;
	add.s64 	%rd66, %rd66, 32;
	setp.ne.s32 	%p5, %r94, 0;
	@%p5 bra 	$L__BB0_3;
$L__BB0_4:
	setp.eq.s32 	%p6, %r4, 0;
	@%p6 bra 	$L__BB0_12;
	and.b32  	%r16, %r29, 3;
	setp.lt.u32 	%p7, %r4, 4;
	@%p7 bra 	$L__BB0_7;
	add.s32 	%r66, %r100, %r3;
	mul.wide.u32 	%rd34, %r66, 4;
	add.s64 	%rd35, %rd2, %rd34;
	ld.global.u32 	%r67, [%rd35];
	mad.lo.s32 	%r68, %r100, %r29, %r2;
	mul.wide.s32 	%rd36, %r68, 4;
	add.s64 	%rd37, %rd1, %rd36;
	ld.global.u32 	%r69, [%rd37];
	mad.lo.s32 	%r70, %r69, %r67, %r105;
	cvt.u64.u32 	%rd38, %r3;
	cvt.u64.u32 	%rd39, %r100;
	add.s64 	%rd40, %rd39, %rd38;
	shl.b64 	%rd41, %rd40, 2;
	add.s64 	%rd42, %rd2, %rd41;
	ld.global.u32 	%r71, [%rd42+4];
	mul.wide.u32 	%rd43, %r29, 4;
	add.s64 	%rd44, %rd37, %rd43;
	ld.global.u32 	%r72, [%rd44];
	mad.lo.s32 	%r73, %r72, %r71, %r70;
	ld.global.u32 	%r74, [%rd42+8];
	add.s64 	%rd45, %rd44, %rd43;
	ld.global.u32 	%r75, [%rd45];
	mad.lo.s32 	%r76, %r75, %r74, %r73;
	ld.global.u32 	%r77, [%rd42+12];
	add.s64 	%rd46, %rd45, %rd43;
	ld.global.u32 	%r78, [%rd46];
	mad.lo.s32 	%r105, %r78, %r77, %r76;
	add.s32 	%r100, %r100, 4;
$L__BB0_7:
	setp.eq.s32 	%p8, %r16, 0;
	@%p8 bra 	$L__BB0_12;
	setp.eq.s32 	%p9, %r16, 1;
	@%p9 bra 	$L__BB0_10;
	add.s32 	%r80, %r100, %r3;
	mul.wide.u32 	%rd47, %r80, 4;
	add.s64 	%rd48, %rd2, %rd47;
	ld.global.u32 	%r81, [%rd48];
	mad.lo.s32 	%r82, %r100, %r29, %r2;
	mul.wide.s32 	%rd49, %r82, 4;
	add.s64 	%rd50, %rd1, %rd49;
	ld.global.u32 	%r83, [%rd50];
	mad.lo.s32 	%r84, %r83, %r81, %r105;
	cvt.u64.u32 	%rd51, %r3;
	cvt.u64.u32 	%rd52, %r100;
	add.s64 	%rd53, %rd52, %rd51;
	shl.b64 	%rd54, %rd53, 2;
	add.s64 	%rd55, %rd2, %rd54;
	ld.global.u32 	%r85, [%rd55+4];
	mul.wide.u32 	%rd56, %r29, 4;
	add.s64 	%rd57, %rd50, %rd56;
	ld.global.u32 	%r86, [%rd57];
	mad.lo.s32 	%r105, %r86, %r85, %r84;
	add.s32 	%r100, %r100, 2;
$L__BB0_10:
	and.b32  	%r87, %r29, 1;
	setp.eq.b32 	%p10, %r87, 1;
	not.pred 	%p11, %p10;
	@%p11 bra 	$L__BB0_12;
	add.s32 	%r88, %r100, %r3;
	mul.wide.u32 	%rd58, %r88, 4;
	add.s64 	%rd59, %rd2, %rd58;
	ld.global.u32 	%r89, [%rd59];
	mad.lo.s32 	%r90, %r100, %r29, %r2;
	mul.wide.s32 	%rd60, %r90, 4;
	add.s64 	%rd61, %rd1, %rd60;
	ld.global.u32 	%r91, [%rd61];
	mad.lo.s32 	%r105, %r91, %r89, %r105;
$L__BB0_12:
	ld.param.u64 	%rd65, [_Z20matrixMultiplicationPiS_S_i_param_2];
	cvta.to.global.u64 	%rd62, %rd65;
	mad.lo.s32 	%r92, %r29, %r1, %r2;
	mul.wide.s32 	%rd63, %r92, 4;
	add.s64 	%rd64, %rd62, %rd63;
	st.global.u32 	[%rd64], %r105;
	ret;

}


// ===== COMPILED SASS (sm_100) =====

	.target	sm_100

	.elftype	@"ET_EXEC"


//--------------------- .note.nv.tkinfo           --------------------------
	.section	.note.nv.tkinfo,"",@"SHT_NOTE"
	.sectionflags	@"SHF_NOTE_NV_TKINFO"
	.tkinfo
        /*0018*/ 	.word	0x00000002
        /*0030*/ 	.string	""
        /*0030*/ 	.string	"ptxas"
        /*0030*/ 	.string	"Cuda compilation tools, release 13.0, V13.0.88"
        /*0030*/ 	.string	"Build cuda_13.0.r13.0/compiler.36424714_0"
        /*0030*/ 	.string	"-arch sm_100 -m 64 "



//--------------------- .note.nv.cuinfo           --------------------------
	.section	.note.nv.cuinfo,"",@"SHT_NOTE"
	.sectionflags	@"SHF_NOTE_NV_CUINFO"
        /*0018*/ 	.short	0x0002
        /*001a*/ 	.short	0x0064
        /*001c*/ 	.short	0x0082
	.zero		2


//--------------------- .nv.info                  --------------------------
	.section	.nv.info,"",@"SHT_CUDA_INFO"
	.align	4


	//----- nvinfo : EIATTR_REGCOUNT
	.align		4
        /*0000*/ 	.byte	0x04, 0x2f
        /*0002*/ 	.short	(.L_1 - .L_0)
	.align		4
.L_0:
        /*0004*/ 	.word	index@(_Z20matrixMultiplicationPiS_S_i)
        /*0008*/ 	.word	0x0000001e


	//----- nvinfo : EIATTR_FRAME_SIZE
	.align		4
.L_1:
        /*000c*/ 	.byte	0x04, 0x11
        /*000e*/ 	.short	(.L_3 - .L_2)
	.align		4
.L_2:
        /*0010*/ 	.word	index@(_Z20matrixMultiplicationPiS_S_i)
        /*0014*/ 	.word	0x00000000


	//----- nvinfo : EIATTR_MIN_STACK_SIZE
	.align		4
.L_3:
        /*0018*/ 	.byte	0x04, 0x12
        /*001a*/ 	.short	(.L_5 - .L_4)
	.align		4
.L_4:
        /*001c*/ 	.word	index@(_Z20matrixMultiplicationPiS_S_i)
        /*0020*/ 	.word	0x00000000
.L_5:


//--------------------- .nv.compat                --------------------------
	.section	.nv.compat,"",@"SHT_CUDA_COMPAT_INFO"
	.align	4
        /*0000*/ 	.byte	0x02, 0x09, 0x00, 0x00, 0x02, 0x02, 0x01, 0x00, 0x02, 0x05, 0x05, 0x00, 0x03, 0x07, 0x01, 0x01
        /*0010*/ 	.byte	0x02, 0x03, 0x00, 0x00, 0x02, 0x06, 0x01, 0x00, 0x04, 0x0b, 0x08, 0x00, 0x09, 0x00, 0x00, 0x00
        /*0020*/ 	.byte	0x00, 0x00, 0x00, 0x00


//--------------------- .nv.info._Z20matrixMultiplicationPiS_S_i --------------------------
	.section	.nv.info._Z20matrixMultiplicationPiS_S_i,"",@"SHT_CUDA_INFO"
	.sectionflags	@""
	.align	4


	//----- nvinfo : EIATTR_CUDA_API_VERSION
	.align		4
        /*0000*/ 	.byte	0x04, 0x37
        /*0002*/ 	.short	(.L_7 - .L_6)
.L_6:
        /*0004*/ 	.word	0x00000082


	//----- nvinfo : EIATTR_KPARAM_INFO
	.align		4
.L_7:
        /*0008*/ 	.byte	0x04, 0x17
        /*000a*/ 	.short	(.L_9 - .L_8)
.L_8:
        /*000c*/ 	.word	0x00000000
        /*0010*/ 	.short	0x0003
        /*0012*/ 	.short	0x0018
        /*0014*/ 	.byte	0x00, 0xf0, 0x11, 0x00


	//----- nvinfo : EIATTR_KPARAM_INFO
	.align		4
.L_9:
        /*0018*/ 	.byte	0x04, 0x17
        /*001a*/ 	.short	(.L_11 - .L_10)
.L_10:
        /*001c*/ 	.word	0x00000000
        /*0020*/ 	.short	0x0002
        /*0022*/ 	.short	0x0010
        /*0024*/ 	.byte	0x00, 0xf5, 0x21, 0x00


	//----- nvinfo : EIATTR_KPARAM_INFO
	.align		4
.L_11:
        /*0028*/ 	.byte	0x04, 0x17
        /*002a*/ 	.short	(.L_13 - .L_12)
.L_12:
        /*002c*/ 	.word	0x00000000
        /*0030*/ 	.short	0x0001
        /*0032*/ 	.short	0x0008
        /*0034*/ 	.byte	0x00, 0xf5, 0x21, 0x00


	//----- nvinfo : EIATTR_KPARAM_INFO
	.align		4
.L_13:
        /*0038*/ 	.byte	0x04, 0x17
        /*003a*/ 	.short	(.L_15 - .L_14)
.L_14:
        /*003c*/ 	.word	0x00000000
        /*0040*/ 	.short	0x0000
        /*0042*/ 	.short	0x0000
        /*0044*/ 	.byte	0x00, 0xf5, 0x21, 0x00


	//----- nvinfo : EIATTR_SPARSE_MMA_MASK
	.align		4
.L_15:
        /*0048*/ 	.byte	0x03, 0x50
        /*004a*/ 	.short	0x0000


	//----- nvinfo : EIATTR_MAXREG_COUNT
	.align		4
        /*004c*/ 	.byte	0x03, 0x1b
        /*004e*/ 	.short	0x00ff


	//----- nvinfo : EIATTR_MERCURY_ISA_VERSION
	.align		4
        /*0050*/ 	.byte	0x03, 0x5f
        /*0052*/ 	.short	0x0101


	//----- nvinfo : EIATTR_VRC_CTA_INIT_COUNT
	.align		4
        /*0054*/ 	.byte	0x02, 0x4a
	.zero		1
	.zero		1


	//----- nvinfo : EIATTR_EXIT_INSTR_OFFSETS
	.align		4
        /*0058*/ 	.byte	0x04, 0x1c
        /*005a*/ 	.short	(.L_17 - .L_16)


	//   ....[0]....
.L_16:
        /*005c*/ 	.word	0x00000b00


	//----- nvinfo : EIATTR_CRS_STACK_SIZE
	.align		4
.L_17:
        /*0060*/ 	.byte	0x04, 0x1e
        /*0062*/ 	.short	(.L_19 - .L_18)
.L_18:
        /*0064*/ 	.word	0x00000000


	//----- nvinfo : EIATTR_CBANK_PARAM_SIZE
	.align		4
.L_19:
        /*0068*/ 	.byte	0x03, 0x19
        /*006a*/ 	.short	0x001c


	//----- nvinfo : EIATTR_PARAM_CBANK
	.align		4
        /*006c*/ 	.byte	0x04, 0x0a
        /*006e*/ 	.short	(.L_21 - .L_20)
	.align		4
.L_20:
        /*0070*/ 	.word	index@(.nv.constant0._Z20matrixMultiplicationPiS_S_i)
        /*0074*/ 	.short	0x0380
        /*0076*/ 	.short	0x001c


	//----- nvinfo : EIATTR_SW_WAR
	.align		4
.L_21:
        /*0078*/ 	.byte	0x04, 0x36
        /*007a*/ 	.short	(.L_23 - .L_22)
.L_22:
        /*007c*/ 	.word	0x00000008
.L_23:


//--------------------- .nv.callgraph             --------------------------
	.section	.nv.callgraph,"",@"SHT_CUDA_CALLGRAPH"
	.align	4
	.sectionentsize	8
	.align		4
        /*0000*/ 	.word	0x00000000
	.align		4
        /*0004*/ 	.word	0xffffffff
	.align		4
        /*0008*/ 	.word	0x00000000
	.align		4
        /*000c*/ 	.word	0xfffffffe
	.align		4
        /*0010*/ 	.word	0x00000000
	.align		4
        /*0014*/ 	.word	0xfffffffd
	.align		4
        /*0018*/ 	.word	0x00000000
	.align		4
        /*001c*/ 	.word	0xfffffffc


//--------------------- .text._Z20matrixMultiplicationPiS_S_i --------------------------
	.section	.text._Z20matrixMultiplicationPiS_S_i,"ax",@progbits
	.align	128
        .global         _Z20matrixMultiplicationPiS_S_i
        .type           _Z20matrixMultiplicationPiS_S_i,@function
        .size           _Z20matrixMultiplicationPiS_S_i,(.L_x_6 - _Z20matrixMultiplicationPiS_S_i)
        .other          _Z20matrixMultiplicationPiS_S_i,@"STO_CUDA_ENTRY STV_DEFAULT"
_Z20matrixMultiplicationPiS_S_i:
.text._Z20matrixMultiplicationPiS_S_i:
[----:B------:R-:W-:Y:S01]  /*0000*/  LDC R1, c[0x0][0x37c] ;  /* 0x0000df00ff017b82 */ /* 0x000fe20000000800 */
[----:B------:R-:W0:Y:S01]  /*0010*/  S2R R0, SR_TID.Y ;  /* 0x0000000000007919 */ /* 0x000e220000002200 */
[----:B------:R-:W0:Y:S01]  /*0020*/  LDCU UR4, c[0x0][0x364] ;  /* 0x00006c80ff0477ac */ /* 0x000e220008000800 */
[----:B------:R-:W-:Y:S01]  /*0030*/  BSSY.RECONVERGENT B0, `(.L_x_0) ;  /* 0x00000a8000007945 */ /* 0x000fe20003800200 */
[----:B------:R-:W-:Y:S01]  /*0040*/  HFMA2 R12, -RZ, RZ, 0, 0 ;  /* 0x00000000ff0c7431 */ /* 0x000fe200000001ff */
[----:B------:R-:W0:Y:S01]  /*0050*/  S2R R3, SR_CTAID.Y ;  /* 0x0000000000037919 */ /* 0x000e220000002600 */
[----:B------:R-:W1:Y:S01]  /*0060*/  LDCU UR18, c[0x0][0x398] ;  /* 0x00007300ff1277ac */ /* 0x000e620008000800 */
[----:B------:R-:W2:Y:S01]  /*0070*/  S2R R13, SR_TID.X ;  /* 0x00000000000d7919 */ /* 0x000ea20000002100 */
[----:B------:R-:W2:Y:S01]  /*0080*/  LDCU UR5, c[0x0][0x360] ;  /* 0x00006c00ff0577ac */ /* 0x000ea20008000800 */
[----:B------:R-:W2:Y:S01]  /*0090*/  S2R R2, SR_CTAID.X ;  /* 0x0000000000027919 */ /* 0x000ea20000002500 */
[----:B------:R-:W3:Y:S01]  /*00a0*/  LDCU.64 UR16, c[0x0][0x358] ;  /* 0x00006b00ff1077ac */ /* 0x000ee20008000a00 */
[----:B-1----:R-:W-:-:S06]  /*00b0*/  UISETP.GE.AND UP0, UPT, UR18, 0x1, UPT ;  /* 0x000000011200788c */ /* 0x002fcc000bf06270 */
[----:B------:R-:W-:Y:S01]  /*00c0*/  PLOP3.LUT P0, PT, PT, PT, UP0, 0x80, 0x8 ;  /* 0x000000000008781c */ /* 0x000fe20003f0f008 */
[----:B0-----:R-:W-:Y:S02]  /*00d0*/  IMAD R0, R3, UR4, R0 ;  /* 0x0000000403007c24 */ /* 0x001fe4000f8e0200 */
[----:B--2---:R-:W-:-:S05]  /*00e0*/  IMAD R13, R2, UR5, R13 ;  /* 0x00000005020d7c24 */ /* 0x004fca000f8e020d */
[----:B------:R-:W-:-:S04]  /*00f0*/  VIMNMX R2, PT, PT, R0, R13, !PT ;  /* 0x0000000d00027248 */ /* 0x000fc80007fe0100 */
[----:B------:R-:W-:-:S13]  /*0100*/  ISETP.GE.OR P0, PT, R2, UR18, !P0 ;  /* 0x0000001202007c0c */ /* 0x000fda000c706670 */
[----:B---3--:R-:W-:Y:S05]  /*0110*/  @P0 BRA `(.L_x_1) ;  /* 0x0000000800640947 */ /* 0x008fea0003800000 */
[----:B------:R-:W-:Y:S02]  /*0120*/  UISETP.GE.U32.AND UP1, UPT, UR18, 0x8, UPT ;  /* 0x000000081200788c */ /* 0x000fe4000bf26070 */
[----:B------:R-:W-:Y:S01]  /*0130*/  IMAD R5, R0, UR18, RZ ;  /* 0x0000001200057c24 */ /* 0x000fe2000f8e02ff */
[----:B------:R-:W-:Y:S01]  /*0140*/  ULOP3.LUT UR19, UR18, 0x7, URZ, 0xc0, !UPT ;  /* 0x0000000712137892 */ /* 0x000fe2000f8ec0ff */
[----:B------:R-:W-:Y:S01]  /*0150*/  MOV R12, RZ ;  /* 0x000000ff000c7202 */ /* 0x000fe20000000f00 */
[----:B------:R-:W-:Y:S02]  /*0160*/  UMOV UR4, URZ ;  /* 0x000000ff00047c82 */ /* 0x000fe40008000000 */
[----:B------:R-:W-:Y:S02]  /*0170*/  UISETP.NE.AND UP0, UPT, UR19, URZ, UPT ;  /* 0x000000ff1300728c */ /* 0x000fe4000bf05270 */
[----:B------:R-:W-:Y:S09]  /*0180*/  BRA.U !UP1, `(.L_x_2) ;  /* 0x0000000509087547 */ /* 0x000ff2000b800000 */
[----:B------:R-:W0:Y:S01]  /*0190*/  LDCU.128 UR20, c[0x0][0x380] ;  /* 0x00007000ff1477ac */ /* 0x000e220008000c00 */
[----:B------:R-:W-:Y:S02]  /*01a0*/  MOV R12, RZ ;  /* 0x000000ff000c7202 */ /* 0x000fe40000000f00 */
[----:B------:R-:W-:Y:S01]  /*01b0*/  MOV R14, R13 ;  /* 0x0000000d000e7202 */ /* 0x000fe20000000f00 */
[----:B------:R-:W-:-:S04]  /*01c0*/  ULOP3.LUT UR4, UR18, 0x7ffffff8, URZ, 0xc0, !UPT ;  /* 0x7ffffff812047892 */ /* 0x000fc8000f8ec0ff */
[----:B------:R-:W-:Y:S01]  /*01d0*/  UIADD3 UR5, UPT, UPT, -UR4, URZ, URZ ;  /* 0x000000ff04057290 */ /* 0x000fe2000fffe1ff */
[----:B0-----:R-:W-:Y:S01]  /*01e0*/  MOV R2, UR20 ;  /* 0x0000001400027c02 */ /* 0x001fe20008000f00 */
[----:B------:R-:W-:Y:S01]  /*01f0*/  UIMAD.WIDE.U32 UR6, UR18, 0xc, UR22 ;  /* 0x0000000c120678a5 */ /* 0x000fe2000f8e0016 */
[----:B------:R-:W-:Y:S01]  /*0200*/  MOV R3, UR21 ;  /* 0x0000001500037c02 */ /* 0x000fe20008000f00 */
[----:B------:R-:W-:Y:S02]  /*0210*/  UIMAD.WIDE.U32 UR8, UR18, 0x10, UR22 ;  /* 0x00000010120878a5 */ /* 0x000fe4000f8e0016 */
[----:B------:R-:W-:Y:S01]  /*0220*/  UIMAD.WIDE.U32 UR10, UR18, 0x14, UR22 ;  /* 0x00000014120a78a5 */ /* 0x000fe2000f8e0016 */
[----:B------:R-:W-:Y:S01]  /*0230*/  IMAD.WIDE.U32 R2, R5, 0x4, R2 ;  /* 0x0000000405027825 */ /* 0x000fe200078e0002 */
[----:B------:R-:W-:Y:S02]  /*0240*/  UIMAD.WIDE.U32 UR12, UR18, 0x18, UR22 ;  /* 0x00000018120c78a5 */ /* 0x000fe4000f8e0016 */
[----:B------:R-:W-:Y:S01]  /*0250*/  UIMAD.WIDE.U32 UR14, UR18, 0x1c, UR22 ;  /* 0x0000001c120e78a5 */ /* 0x000fe2000f8e0016 */
[----:B------:R-:W-:-:S04]  /*0260*/  IADD3 R2, P0, PT, R2, 0x10, RZ ;  /* 0x0000001002027810 */ /* 0x000fc80007f1e0ff */
[----:B------:R-:W-:-:S09]  /*0270*/  IADD3.X R3, PT, PT, RZ, R3, RZ, P0, !PT ;  /* 0x00000003ff037210 */ /* 0x000fd200007fe4ff */
.L_x_3:
[----:B------:R-:W-:Y:S01]  /*0280*/  UIMAD.WIDE.U32 UR24, UR18, 0x4, UR22 ;  /* 0x00000004121878a5 */ /* 0x000fe2000f8e0016 */
[----:B------:R-:W-:Y:S01]  /*0290*/  IMAD.MOV.U32 R23, RZ, RZ, 0x4 ;  /* 0x00000004ff177424 */ /* 0x000fe200078e00ff */
[----:B------:R-:W-:Y:S01]  /*02a0*/  UIMAD.WIDE.U32 UR20, UR18, 0x8, UR22 ;  /* 0x00000008121478a5 */ /* 0x000fe2000f8e0016 */
[----:B------:R-:W-:Y:S01]  /*02b0*/  HFMA2 R11, -RZ, RZ, 0, 2.384185791015625e-07 ;  /* 0x00000004ff0b7431 */ /* 0x000fe200000001ff */
[----:B------:R-:W2:Y:S01]  /*02c0*/  LDG.E R21, desc[UR16][R2.64+-0x10] ;  /* 0xfffff01002157981 */ /* 0x000ea2000c1e1900 */
[----:B------:R-:W-:Y:S01]  /*02d0*/  IMAD.WIDE R22, R14, R23, UR22 ;  /* 0x000000160e167e25 */ /* 0x000fe2000f8e0217 */
[----:B------:R-:W-:Y:S02]  /*02e0*/  MOV R8, UR24 ;  /* 0x0000001800087c02 */ /* 0x000fe40008000f00 */
[----:B------:R-:W-:Y:S01]  /*02f0*/  MOV R9, UR25 ;  /* 0x0000001900097c02 */ /* 0x000fe20008000f00 */
[----:B------:R-:W3:Y:S01]  /*0300*/  LDG.E R19, desc[UR16][R2.64+-0xc] ;  /* 0xfffff41002137981 */ /* 0x000ee2000c1e1900 */
[----:B------:R-:W-:-:S02]  /*0310*/  MOV R24, UR20 ;  /* 0x0000001400187c02 */ /* 0x000fc40008000f00 */
[----:B------:R-:W-:Y:S01]  /*0320*/  MOV R25, UR21 ;  /* 0x0000001500197c02 */ /* 0x000fe20008000f00 */
[C---:B------:R-:W-:Y:S01]  /*0330*/  IMAD.WIDE R8, R14.reuse, 0x4, R8 ;  /* 0x000000040e087825 */ /* 0x040fe200078e0208 */
[----:B------:R-:W2:Y:S03]  /*0340*/  LDG.E R22, desc[UR16][R22.64] ;  /* 0x0000001016167981 */ /* 0x000ea6000c1e1900 */
[C---:B------:R-:W-:Y:S01]  /*0350*/  IMAD.WIDE R24, R14.reuse, 0x4, R24 ;  /* 0x000000040e187825 */ /* 0x040fe200078e0218 */
[----:B------:R0:W3:Y:S03]  /*0360*/  LDG.E R20, desc[UR16][R8.64] ;  /* 0x0000001008147981 */ /* 0x0000e6000c1e1900 */
[----:B------:R-:W-:Y:S01]  /*0370*/  IMAD.MOV.U32 R5, RZ, RZ, 0x4 ;  /* 0x00000004ff057424 */ /* 0x000fe200078e00ff */
[----:B------:R-:W4:Y:S01]  /*0380*/  LDG.E R18, desc[UR16][R24.64] ;  /* 0x0000001018127981 */ /* 0x000f22000c1e1900 */
[----:B------:R-:W-:Y:S01]  /*0390*/  IMAD.WIDE R10, R14, R11, UR6 ;  /* 0x000000060e0a7e25 */ /* 0x000fe2000f8e020b */
[----:B------:R-:W-:-:S02]  /*03a0*/  MOV R7, 0x4 ;  /* 0x0000000400077802 */ /* 0x000fc40000000f00 */
[----:B------:R-:W4:Y:S01]  /*03b0*/  LDG.E R17, desc[UR16][R2.64+-0x8] ;  /* 0xfffff81002117981 */ /* 0x000f22000c1e1900 */
[----:B0-----:R-:W-:Y:S02]  /*03c0*/  HFMA2 R9, -RZ, RZ, 0, 2.384185791015625e-07 ;  /* 0x00000004ff097431 */ /* 0x001fe400000001ff */
[C---:B------:R-:W-:Y:S01]  /*03d0*/  IMAD.WIDE R4, R14.reuse, R5, UR8 ;  /* 0x000000080e047e25 */ /* 0x040fe2000f8e0205 */
[----:B------:R0:W5:Y:S04]  /*03e0*/  LDG.E R16, desc[UR16][R10.64] ;  /* 0x000000100a107981 */ /* 0x000168000c1e1900 */
[----:B------:R-:W5:Y:S01]  /*03f0*/  LDG.E R15, desc[UR16][R2.64+-0x4] ;  /* 0xfffffc10020f7981 */ /* 0x000f62000c1e1900 */
[----:B------:R-:W-:Y:S01]  /*0400*/  IMAD.WIDE R6, R14, R7, UR10 ;  /* 0x0000000a0e067e25 */ /* 0x000fe2000f8e0207 */
[----:B------:R-:W-:-:S02]  /*0410*/  MOV R27, 0x4 ;  /* 0x00000004001b7802 */ /* 0x000fc40000000f00 */
[----:B------:R1:W5:Y:S01]  /*0420*/  LDG.E R4, desc[UR16][R4.64] ;  /* 0x0000001004047981 */ /* 0x000362000c1e1900 */
[----:B------:R-:W-:-:S03]  /*0430*/  IMAD.WIDE R8, R14, R9, UR12 ;  /* 0x0000000c0e087e25 */ /* 0x000fc6000f8e0209 */
[----:B------:R-:W5:Y:S01]  /*0440*/  LDG.E R23, desc[UR16][R2.64] ;  /* 0x0000001002177981 */ /* 0x000f62000c1e1900 */
[----:B0-----:R-:W-:-:S03]  /*0450*/  IMAD.WIDE R10, R14, R27, UR14 ;  /* 0x0000000e0e0a7e25 */ /* 0x001fc6000f8e021b */
[----:B------:R-:W5:Y:S04]  /*0460*/  LDG.E R7, desc[UR16][R6.64] ;  /* 0x0000001006077981 */ /* 0x000f68000c1e1900 */
[----:B------:R-:W5:Y:S04]  /*0470*/  LDG.E R24, desc[UR16][R2.64+0x4] ;  /* 0x0000041002187981 */ /* 0x000f68000c1e1900 */
[----:B------:R-:W5:Y:S04]  /*0480*/  LDG.E R8, desc[UR16][R8.64] ;  /* 0x0000001008087981 */ /* 0x000f68000c1e1900 */
[----:B------:R-:W5:Y:S04]  /*0490*/  LDG.E R25, desc[UR16][R2.64+0x8] ;  /* 0x0000081002197981 */ /* 0x000f68000c1e1900 */
[----:B------:R-:W5:Y:S04]  /*04a0*/  LDG.E R10, desc[UR16][R10.64] ;  /* 0x000000100a0a7981 */ /* 0x000f68000c1e1900 */
[----:B------:R0:W5:Y:S01]  /*04b0*/  LDG.E R27, desc[UR16][R2.64+0xc] ;  /* 0x00000c10021b7981 */ /* 0x000162000c1e1900 */
[----:B------:R-:W-:-:S04]  /*04c0*/  UIADD3 UR5, UPT, UPT, UR5, 0x8, URZ ;  /* 0x0000000805057890 */ /* 0x000fc8000fffe0ff */
[----:B------:R-:W-:Y:S01]  /*04d0*/  UISETP.NE.AND UP1, UPT, UR5, URZ, UPT ;  /* 0x000000ff0500728c */ /* 0x000fe2000bf25270 */
[----:B-1----:R-:W-:Y:S02]  /*04e0*/  MOV R5, UR18 ;  /* 0x0000001200057c02 */ /* 0x002fe40008000f00 */
[----:B0-----:R-:W-:-:S03]  /*04f0*/  IADD3 R2, P0, PT, R2, 0x20, RZ ;  /* 0x0000002002027810 */ /* 0x001fc60007f1e0ff */
[----:B------:R-:W-:Y:S01]  /*0500*/  IMAD R14, R5, 0x8, R14 ;  /* 0x00000008050e7824 */ /* 0x000fe200078e020e */
[----:B------:R-:W-:Y:S01]  /*0510*/  IADD3.X R3, PT, PT, RZ, R3, RZ, P0, !PT ;  /* 0x00000003ff037210 */ /* 0x000fe200007fe4ff */
[----:B--2---:R-:W-:-:S04]  /*0520*/  IMAD R21, R21, R22, R12 ;  /* 0x0000001615157224 */ /* 0x004fc800078e020c */
[----:B---3--:R-:W-:-:S04]  /*0530*/  IMAD R19, R19, R20, R21 ;  /* 0x0000001413137224 */ /* 0x008fc800078e0215 */
[----:B----4-:R-:W-:-:S04]  /*0540*/  IMAD R17, R17, R18, R19 ;  /* 0x0000001211117224 */ /* 0x010fc800078e0213 */
[----:B-----5:R-:W-:-:S04]  /*0550*/  IMAD R15, R15, R16, R17 ;  /* 0x000000100f0f7224 */ /* 0x020fc800078e0211 */
[----:B------:R-:W-:-:S04]  /*0560*/  IMAD R4, R23, R4, R15 ;  /* 0x0000000417047224 */ /* 0x000fc800078e020f */
[----:B------:R-:W-:-:S04]  /*0570*/  IMAD R4, R24, R7, R4 ;  /* 0x0000000718047224 */ /* 0x000fc800078e0204 */
[----:B------:R-:W-:-:S04]  /*0580*/  IMAD R4, R25, R8, R4 ;  /* 0x0000000819047224 */ /* 0x000fc800078e0204 */
[----:B------:R-:W-:Y:S01]  /*0590*/  IMAD R12, R27, R10, R4 ;  /* 0x0000000a1b0c7224 */ /* 0x000fe200078e0204 */
[----:B------:R-:W-:Y:S06]  /*05a0*/  BRA.U UP1, `(.L_x_3) ;  /* 0xfffffffd01347547 */ /* 0x000fec000b83ffff */
.L_x_2:
[----:B------:R-:W-:Y:S05]  /*05b0*/  BRA.U !UP0, `(.L_x_1) ;  /* 0x00000005083c7547 */ /* 0x000fea000b800000 */
[----:B------:R-:W-:Y:S01]  /*05c0*/  UISETP.GE.U32.AND UP0, UPT, UR19, 0x4, UPT ;  /* 0x000000041300788c */ /* 0x000fe2000bf06070 */
[----:B------:R-:W-:Y:S01]  /*05d0*/  IMAD R2, R0, UR18, RZ ;  /* 0x0000001200027c24 */ /* 0x000fe2000f8e02ff */
[----:B------:R-:W-:-:S04]  /*05e0*/  ULOP3.LUT UR5, UR18, 0x3, URZ, 0xc0, !UPT ;  /* 0x0000000312057892 */ /* 0x000fc8000f8ec0ff */
[----:B------:R-:W-:-:S03]  /*05f0*/  UISETP.NE.AND UP1, UPT, UR5, URZ, UPT ;  /* 0x000000ff0500728c */ /* 0x000fc6000bf25270 */
[----:B------:R-:W-:Y:S08]  /*0600*/  BRA.U !UP0, `(.L_x_4) ;  /* 0x00000001087c7547 */ /* 0x000ff0000b800000 */
[----:B------:R-:W0:Y:S01]  /*0610*/  LDC.64 R6, c[0x0][0x388] ;  /* 0x0000e200ff067b82 */ /* 0x000e220000000a00 */
[----:B------:R-:W1:Y:S01]  /*0620*/  LDCU.64 UR6, c[0x0][0x380] ;  /* 0x00007000ff0677ac */ /* 0x000e620008000a00 */
[----:B------:R-:W-:Y:S02]  /*0630*/  MOV R4, UR4 ;  /* 0x0000000400047c02 */ /* 0x000fe40008000f00 */
[----:B------:R-:W-:Y:S02]  /*0640*/  IADD3 R3, PT, PT, R2, UR4, RZ ;  /* 0x0000000402037c10 */ /* 0x000fe4000fffe0ff */
[----:B------:R-:W-:Y:S01]  /*0650*/  MOV R11, UR18 ;  /* 0x00000012000b7c02 */ /* 0x000fe20008000f00 */
[----:B------:R-:W-:Y:S01]  /*0660*/  IMAD R5, R4, UR18, R13 ;  /* 0x0000001204057c24 */ /* 0x000fe2000f8e020d */
[----:B------:R-:W2:Y:S01]  /*0670*/  LDC.64 R8, c[0x0][0x380] ;  /* 0x0000e000ff087b82 */ /* 0x000ea20000000a00 */
[----:B------:R-:W-:Y:S02]  /*0680*/  IADD3 R14, P0, PT, R2, UR4, RZ ;  /* 0x00000004020e7c10 */ /* 0x000fe4000ff1e0ff */
[----:B------:R-:W-:Y:S01]  /*0690*/  MOV R15, UR18 ;  /* 0x00000012000f7c02 */ /* 0x000fe20008000f00 */
[----:B0-----:R-:W-:-:S04]  /*06a0*/  IMAD.WIDE R6, R5, 0x4, R6 ;  /* 0x0000000405067825 */ /* 0x001fc800078e0206 */
[----:B------:R-:W-:Y:S01]  /*06b0*/  IMAD.WIDE.U32 R10, R11, 0x4, R6 ;  /* 0x000000040b0a7825 */ /* 0x000fe200078e0006 */
[----:B------:R-:W-:Y:S01]  /*06c0*/  MOV R17, UR18 ;  /* 0x0000001200117c02 */ /* 0x000fe20008000f00 */
[----:B------:R-:W3:Y:S02]  /*06d0*/  LDG.E R6, desc[UR16][R6.64] ;  /* 0x0000001006067981 */ /* 0x000ee4000c1e1900 */
[----:B--2---:R-:W-:Y:S01]  /*06e0*/  IMAD.WIDE.U32 R8, R3, 0x4, R8 ;  /* 0x0000000403087825 */ /* 0x004fe200078e0008 */
[----:B------:R-:W-:Y:S02]  /*06f0*/  IADD3.X R3, PT, PT, RZ, RZ, RZ, P0, !PT ;  /* 0x000000ffff037210 */ /* 0x000fe400007fe4ff */
[----:B-1----:R-:W-:-:S03]  /*0700*/  LEA R4, P0, R14, UR6, 0x2 ;  /* 0x000000060e047c11 */ /* 0x002fc6000f8010ff */
[----:B------:R-:W3:Y:S01]  /*0710*/  LDG.E R9, desc[UR16][R8.64] ;  /* 0x0000001008097981 */ /* 0x000ee2000c1e1900 */
[----:B------:R-:W-:Y:S01]  /*0720*/  LEA.HI.X R5, R14, UR7, R3, 0x2, P0 ;  /* 0x000000070e057c11 */ /* 0x000fe200080f1403 */
[----:B------:R-:W-:Y:S02]  /*0730*/  IMAD.WIDE.U32 R14, R15, 0x4, R10 ;  /* 0x000000040f0e7825 */ /* 0x000fe400078e000a */
[----:B------:R-:W2:Y:S04]  /*0740*/  LDG.E R3, desc[UR16][R10.64] ;  /* 0x000000100a037981 */ /* 0x000ea8000c1e1900 */
[----:B------:R-:W2:Y:S01]  /*0750*/  LDG.E R18, desc[UR16][R4.64+0x4] ;  /* 0x0000041004127981 */ /* 0x000ea2000c1e1900 */
[----:B------:R-:W-:-:S03]  /*0760*/  IMAD.WIDE.U32 R16, R17, 0x4, R14 ;  /* 0x0000000411107825 */ /* 0x000fc600078e000e */
[----:B------:R-:W4:Y:S04]  /*0770*/  LDG.E R19, desc[UR16][R14.64] ;  /* 0x000000100e137981 */ /* 0x000f28000c1e1900 */
[----:B------:R-:W4:Y:S04]  /*0780*/  LDG.E R20, desc[UR16][R4.64+0x8] ;  /* 0x0000081004147981 */ /* 0x000f28000c1e1900 */
[----:B------:R-:W5:Y:S04]  /*0790*/  LDG.E R22, desc[UR16][R4.64+0xc] ;  /* 0x00000c1004167981 */ /* 0x000f68000c1e1900 */
[----:B------:R-:W5:Y:S01]  /*07a0*/  LDG.E R16, desc[UR16][R16.64] ;  /* 0x0000001010107981 */ /* 0x000f62000c1e1900 */
[----:B------:R-:W-:Y:S01]  /*07b0*/  UIADD3 UR4, UPT, UPT, UR4, 0x4, URZ ;  /* 0x0000000404047890 */ /* 0x000fe2000fffe0ff */
[----:B---3--:R-:W-:-:S04]  /*07c0*/  IMAD R9, R9, R6, R12 ;  /* 0x0000000609097224 */ /* 0x008fc800078e020c */
[----:B--2---:R-:W-:-:S04]  /*07d0*/  IMAD R3, R18, R3, R9 ;  /* 0x0000000312037224 */ /* 0x004fc800078e0209 */
[----:B----4-:R-:W-:-:S04]  /*07e0*/  IMAD R3, R20, R19, R3 ;  /* 0x0000001314037224 */ /* 0x010fc800078e0203 */
[----:B-----5:R-:W-:-:S07]  /*07f0*/  IMAD R12, R22, R16, R3 ;  /* 0x00000010160c7224 */ /* 0x020fce00078e0203 */
.L_x_4:
[----:B------:R-:W-:Y:S05]  /*0800*/  BRA.U !UP1, `(.L_x_1) ;  /* 0x0000000109a87547 */ /* 0x000fea000b800000 */
[----:B------:R-:W-:Y:S01]  /*0810*/  UISETP.NE.AND UP0, UPT, UR5, 0x1, UPT ;  /* 0x000000010500788c */ /* 0x000fe2000bf05270 */
[----:B------:R-:W-:Y:S01]  /*0820*/  MOV R4, UR4 ;  /* 0x0000000400047c02 */ /* 0x000fe20008000f00 */
[----:B------:R-:W-:Y:S02]  /*0830*/  ULOP3.LUT UR5, UR18, 0x1, URZ, 0xc0, !UPT ;  /* 0x0000000112057892 */ /* 0x000fe4000f8ec0ff */
[----:B------:R-:W-:Y:S02]  /*0840*/  IMAD.U32 R17, RZ, RZ, UR18 ;  /* 0x00000012ff117e24 */ /* 0x000fe4000f8e00ff */
[----:B------:R-:W-:Y:S01]  /*0850*/  UISETP.NE.U32.AND UP1, UPT, UR5, 0x1, UPT ;  /* 0x000000010500788c */ /* 0x000fe2000bf25070 */
[----:B------:R-:W-:-:S04]  /*0860*/  PLOP3.LUT P1, PT, PT, PT, UP0, 0x80, 0x8 ;  /* 0x000000000008781c */ /* 0x000fc80003f2f008 */
[----:B------:R-:W0:Y:S01]  /*0870*/  @UP0 LDCU.128 UR8, c[0x0][0x380] ;  /* 0x00007000ff0807ac */ /* 0x000e220008000c00 */
[----:B------:R-:W-:Y:S01]  /*0880*/  PLOP3.LUT P0, PT, PT, PT, UP1, 0x80, 0x8 ;  /* 0x000000000008781c */ /* 0x000fe20003f0f018 */
[----:B------:R-:W1:Y:S04]  /*0890*/  @UP0 LDCU.64 UR6, c[0x0][0x380] ;  /* 0x00007000ff0607ac */ /* 0x000e680008000a00 */
[----:B------:R-:W2:Y:S03]  /*08a0*/  @!UP1 LDCU.128 UR12, c[0x0][0x380] ;  /* 0x00007000ff0c97ac */ /* 0x000ea60008000c00 */
[C---:B------:R-:W-:Y:S01]  /*08b0*/  @P1 VIADD R3, R2.reuse, UR4 ;  /* 0x0000000402031c36 */ /* 0x040fe20008000000 */
[----:B------:R-:W-:Y:S01]  /*08c0*/  @P1 IADD3 R5, P2, PT, R2, UR4, RZ ;  /* 0x0000000402051c10 */ /* 0x000fe2000ff5e0ff */
[----:B------:R-:W-:-:S03]  /*08d0*/  @UP0 UIADD3 UR4, UPT, UPT, UR4, 0x2, URZ ;  /* 0x0000000204040890 */ /* 0x000fc6000fffe0ff */
[----:B------:R-:W-:Y:S02]  /*08e0*/  @P1 IADD3.X R8, PT, PT, RZ, RZ, RZ, P2, !PT ;  /* 0x000000ffff081210 */ /* 0x000fe400017fe4ff */
[----:B0-----:R-:W-:Y:S02]  /*08f0*/  MOV R14, UR8 ;  /* 0x00000008000e7c02 */ /* 0x001fe40008000f00 */
[----:B------:R-:W-:Y:S02]  /*0900*/  MOV R15, UR9 ;  /* 0x00000009000f7c02 */ /* 0x000fe40008000f00 */
[----:B------:R-:W-:Y:S02]  /*0910*/  MOV R6, UR10 ;  /* 0x0000000a00067c02 */ /* 0x000fe40008000f00 */
[----:B------:R-:W-:Y:S01]  /*0920*/  MOV R7, UR11 ;  /* 0x0000000b00077c02 */ /* 0x000fe20008000f00 */
[----:B------:R-:W-:-:S04]  /*0930*/  @P1 IMAD.WIDE.U32 R14, R3, 0x4, R14 ;  /* 0x00000004030e1825 */ /* 0x000fc800078e000e */
[----:B------:R-:W-:Y:S01]  /*0940*/  @P1 IMAD R3, R4, UR18, R13 ;  /* 0x0000001204031c24 */ /* 0x000fe2000f8e020d */
[----:B-1----:R-:W-:Y:S02]  /*0950*/  @P1 LEA R4, P2, R5, UR6, 0x2 ;  /* 0x0000000605041c11 */ /* 0x002fe4000f8410ff */
[----:B------:R-:W-:Y:S01]  /*0960*/  MOV R18, UR4 ;  /* 0x0000000400127c02 */ /* 0x000fe20008000f00 */
[----:B------:R-:W-:Y:S01]  /*0970*/  @P1 IMAD.WIDE R6, R3, 0x4, R6 ;  /* 0x0000000403061825 */ /* 0x000fe200078e0206 */
[----:B------:R-:W-:Y:S01]  /*0980*/  @P1 LEA.HI.X R5, R5, UR7, R8, 0x2, P2 ;  /* 0x0000000705051c11 */ /* 0x000fe200090f1408 */
[----:B------:R-:W3:Y:S01]  /*0990*/  @P1 LDG.E R3, desc[UR16][R14.64] ;  /* 0x000000100e031981 */ /* 0x000ee2000c1e1900 */
[----:B--2---:R-:W-:Y:S01]  /*09a0*/  MOV R8, UR12 ;  /* 0x0000000c00087c02 */ /* 0x004fe20008000f00 */
[----:B------:R-:W-:Y:S01]  /*09b0*/  @!P0 IMAD R21, R18, UR18, R13 ;  /* 0x0000001212158c24 */ /* 0x000fe2000f8e020d */
[----:B------:R-:W-:Y:S01]  /*09c0*/  MOV R9, UR13 ;  /* 0x0000000d00097c02 */ /* 0x000fe20008000f00 */
[----:B------:R-:W-:Y:S01]  /*09d0*/  @P1 IMAD.WIDE.U32 R16, R17, 0x4, R6 ;  /* 0x0000000411101825 */ /* 0x000fe200078e0006 */
[----:B------:R-:W-:Y:S01]  /*09e0*/  @!P0 IADD3 R19, PT, PT, R2, UR4, RZ ;  /* 0x0000000402138c10 */ /* 0x000fe2000fffe0ff */
[----:B------:R-:W3:Y:S01]  /*09f0*/  @P1 LDG.E R6, desc[UR16][R6.64] ;  /* 0x0000001006061981 */ /* 0x000ee2000c1e1900 */
[----:B------:R-:W-:-:S02]  /*0a00*/  MOV R10, UR14 ;  /* 0x0000000e000a7c02 */ /* 0x000fc40008000f00 */
[----:B------:R-:W-:Y:S01]  /*0a10*/  MOV R11, UR15 ;  /* 0x0000000f000b7c02 */ /* 0x000fe20008000f00 */
[----:B------:R-:W-:Y:S01]  /*0a20*/  @!P0 IMAD.WIDE.U32 R8, R19, 0x4, R8 ;  /* 0x0000000413088825 */ /* 0x000fe200078e0008 */
[----:B------:R-:W2:Y:S03]  /*0a30*/  @P1 LDG.E R16, desc[UR16][R16.64] ;  /* 0x0000001010101981 */ /* 0x000ea6000c1e1900 */
[----:B------:R-:W-:Y:S01]  /*0a40*/  @!P0 IMAD.WIDE R10, R21, 0x4, R10 ;  /* 0x00000004150a8825 */ /* 0x000fe200078e020a */
[----:B------:R-:W2:Y:S04]  /*0a50*/  @P1 LDG.E R4, desc[UR16][R4.64+0x4] ;  /* 0x0000041004041981 */ /* 0x000ea8000c1e1900 */
[----:B------:R-:W4:Y:S04]  /*0a60*/  @!P0 LDG.E R9, desc[UR16][R8.64] ;  /* 0x0000001008098981 */ /* 0x000f28000c1e1900 */
[----:B------:R-:W4:Y:S01]  /*0a70*/  @!P0 LDG.E R10, desc[UR16][R10.64] ;  /* 0x000000100a0a8981 */ /* 0x000f22000c1e1900 */
[----:B---3--:R-:W-:-:S04]  /*0a80*/  @P1 IMAD R3, R3, R6, R12 ;  /* 0x0000000603031224 */ /* 0x008fc800078e020c */
[----:B--2---:R-:W-:-:S04]  /*0a90*/  @P1 IMAD R12, R4, R16, R3 ;  /* 0x00000010040c1224 */ /* 0x004fc800078e0203 */
[----:B----4-:R-:W-:-:S07]  /*0aa0*/  @!P0 IMAD R12, R9, R10, R12 ;  /* 0x0000000a090c8224 */ /* 0x010fce00078e020c */
.L_x_1:
[----:B------:R-:W-:Y:S05]  /*0ab0*/  BSYNC.RECONVERGENT B0 ;  /* 0x0000000000007941 */ /* 0x000fea0003800200 */
.L_x_0:
[----:B------:R-:W0:Y:S01]  /*0ac0*/  LDC.64 R2, c[0x0][0x390] ;  /* 0x0000e400ff027b82 */ /* 0x000e220000000a00 */
[----:B------:R-:W-:-:S04]  /*0ad0*/  IMAD R13, R0, UR18, R13 ;  /* 0x00000012000d7c24 */ /* 0x000fc8000f8e020d */
[----:B0-----:R-:W-:-:S05]  /*0ae0*/  IMAD.WIDE R2, R13, 0x4, R2 ;  /* 0x000000040d027825 */ /* 0x001fca00078e0202 */
[----:B------:R-:W-:Y:S01]  /*0af0*/  STG.E desc[UR16][R2.64], R12 ;  /* 0x0000000c02007986 */ /* 0x000fe2000c101910 */
[----:B------:R-:W-:Y:S05]  /*0b00*/  EXIT ;  /* 0x000000000000794d */ /* 0x000fea0003800000 */
.L_x_5:
[----:B------:R-:W-:-:S00]  /*0b10*/  BRA `(.L_x_5) ;  /* 0xfffffffc00fc7947 */ /* 0x000fc0000383ffff */
[----:B------:R-:W-:-:S00]  /*0b20*/  NOP ;  /* 0x0000000000007918 */ /* 0x000fc00000000000 */
        /* <DEDUP_REMOVED lines=13> */
.L_x_6:


//--------------------- .nv.shared.reserved.0     --------------------------
	.section	.nv.shared.reserved.0,"aw",@nobits
	.weak		__nv_reservedSMEM_offset_0_alias
	.size		__nv_reservedSMEM_offset_0_alias, 0, 64
	.other		__nv_reservedSMEM_offset_0_alias,@"STO_CUDA_RESERVED_SHARED STV_DEFAULT"
__nv_reservedSMEM_offset_0_alias:
	.zero		0
	.zero		64


//--------------------- .nv.constant0._Z20matrixMultiplicationPiS_S_i --------------------------
	.section	.nv.constant0._Z20matrixMultiplicationPiS_S_i,"a",@progbits
	.sectionflags	@""
	.align	4
.nv.constant0._Z20matrixMultiplicationPiS_S_i:
	.zero		924


//--------------------- SYMBOLS --------------------------

	.type		.nv.reservedSmem.offset0,@object
	.size		.nv.reservedSmem.offset0,0x4
